//
// Generated by NVIDIA NVVM Compiler
//
// Compiler Build ID: CL-36424714
// Cuda compilation tools, release 13.0, V13.0.88
// Based on NVVM 20.0.0
//

.version 9.0
.target sm_100
.address_size 64

	// .globl	_Z3dotPfS_S_
// _ZZ3dotPfS_S_E5cache has been demoted

.visible .entry _Z3dotPfS_S_(
	.param .u64 .ptr .align 1 _Z3dotPfS_S__param_0,
	.param .u64 .ptr .align 1 _Z3dotPfS_S__param_1,
	.param .u64 .ptr .align 1 _Z3dotPfS_S__param_2
)
{
	.reg .pred 	%p<7>;
	.reg .b32 	%r<18>;
	.reg .b32 	%f<15>;
	.reg .b64 	%rd<12>;
	// demoted variable
	.shared .align 4 .b8 _ZZ3dotPfS_S_E5cache[4096];
	ld.param.u64 	%rd3, [_Z3dotPfS_S__param_0];
	ld.param.u64 	%rd4, [_Z3dotPfS_S__param_1];
	ld.param.u64 	%rd5, [_Z3dotPfS_S__param_2];
	mov.u32 	%r1, %tid.x;
	mov.u32 	%r2, %ctaid.x;
	mov.u32 	%r17, %ntid.x;
	mad.lo.s32 	%r16, %r2, %r17, %r1;
	setp.gt.s32 	%p1, %r16, 2999;
	mov.f32 	%f14, 0f00000000;
	@%p1 bra 	$L__BB0_3;
	mov.u32 	%r11, %nctaid.x;
	mul.lo.s32 	%r5, %r17, %r11;
	cvta.to.global.u64 	%rd1, %rd3;
	cvta.to.global.u64 	%rd2, %rd4;
	mov.f32 	%f14, 0f00000000;
$L__BB0_2:
	mul.wide.s32 	%rd6, %r16, 4;
	add.s64 	%rd7, %rd1, %rd6;
	ld.global.f32 	%f6, [%rd7];
	add.s64 	%rd8, %rd2, %rd6;
	ld.global.f32 	%f7, [%rd8];
	add.f32 	%f8, %f6, %f7;
	add.f32 	%f14, %f14, %f8;
	add.s32 	%r16, %r16, %r5;
	setp.lt.s32 	%p2, %r16, 3000;
	@%p2 bra 	$L__BB0_2;
$L__BB0_3:
	shl.b32 	%r12, %r1, 2;
	mov.u32 	%r13, _ZZ3dotPfS_S_E5cache;
	add.s32 	%r8, %r13, %r12;
	st.shared.f32 	[%r8], %f14;
	bar.sync 	0;
	setp.lt.u32 	%p3, %r17, 2;
	@%p3 bra 	$L__BB0_7;
$L__BB0_4:
	shr.u32 	%r10, %r17, 1;
	setp.ge.u32 	%p4, %r1, %r10;
	@%p4 bra 	$L__BB0_6;
	shl.b32 	%r14, %r10, 2;
	add.s32 	%r15, %r8, %r14;
	ld.shared.f32 	%f9, [%r15];
	ld.shared.f32 	%f10, [%r8];
	add.f32 	%f11, %f9, %f10;
	st.shared.f32 	[%r8], %f11;
$L__BB0_6:
	bar.sync 	0;
	setp.gt.u32 	%p5, %r17, 3;
	mov.u32 	%r17, %r10;
	@%p5 bra 	$L__BB0_4;
$L__BB0_7:
	setp.ne.s32 	%p6, %r1, 0;
	@%p6 bra 	$L__BB0_9;
	ld.shared.f32 	%f12, [_ZZ3dotPfS_S_E5cache];
	cvta.to.global.u64 	%rd9, %rd5;
	mul.wide.u32 	%rd10, %r2, 4;
	add.s64 	%rd11, %rd9, %rd10;
	st.global.f32 	[%rd11], %f12;
$L__BB0_9:
	ret;

}


// ===== COMPILED SASS (sm_100) =====

	.target	sm_100

	.elftype	@"ET_EXEC"


//--------------------- .note.nv.tkinfo           --------------------------
	.section	.note.nv.tkinfo,"",@"SHT_NOTE"
	.sectionflags	@"SHF_NOTE_NV_TKINFO"
	.tkinfo
        /*0018*/ 	.word	0x00000002
        /*0030*/ 	.string	""
        /*0030*/ 	.string	"ptxas"
        /*0030*/ 	.string	"Cuda compilation tools, release 13.0, V13.0.88"
        /*0030*/ 	.string	"Build cuda_13.0.r13.0/compiler.36424714_0"
        /*0030*/ 	.string	"-arch sm_100 -m 64 "



//--------------------- .note.nv.cuinfo           --------------------------
	.section	.note.nv.cuinfo,"",@"SHT_NOTE"
	.sectionflags	@"SHF_NOTE_NV_CUINFO"
        /*0018*/ 	.short	0x0002
        /*001a*/ 	.short	0x0064
        /*001c*/ 	.short	0x0082
	.zero		2


//--------------------- .nv.info                  --------------------------
	.section	.nv.info,"",@"SHT_CUDA_INFO"
	.align	4


	//----- nvinfo : EIATTR_REGCOUNT
	.align		4
        /*0000*/ 	.byte	0x04, 0x2f
        /*0002*/ 	.short	(.L_1 - .L_0)
	.align		4
.L_0:
        /*0004*/ 	.word	index@(_Z3dotPfS_S_)
        /*0008*/ 	.word	0x00000012


	//----- nvinfo : EIATTR_FRAME_SIZE
	.align		4
.L_1:
        /*000c*/ 	.byte	0x04, 0x11
        /*000e*/ 	.short	(.L_3 - .L_2)
	.align		4
.L_2:
        /*0010*/ 	.word	index@(_Z3dotPfS_S_)
        /*0014*/ 	.word	0x00000000


	//----- nvinfo : EIATTR_MIN_STACK_SIZE
	.align		4
.L_3:
        /*0018*/ 	.byte	0x04, 0x12
        /*001a*/ 	.short	(.L_5 - .L_4)
	.align		4
.L_4:
        /*001c*/ 	.word	index@(_Z3dotPfS_S_)
        /*0020*/ 	.word	0x00000000
.L_5:


//--------------------- .nv.compat                --------------------------
	.section	.nv.compat,"",@"SHT_CUDA_COMPAT_INFO"
	.align	4
        /*0000*/ 	.byte	0x02, 0x09, 0x00, 0x00, 0x02, 0x02, 0x01, 0x00, 0x02, 0x05, 0x05, 0x00, 0x03, 0x07, 0x01, 0x01
        /*0010*/ 	.byte	0x02, 0x03, 0x00, 0x00, 0x02, 0x06, 0x01, 0x00, 0x04, 0x0b, 0x08, 0x00, 0x09, 0x00, 0x00, 0x00
        /*0020*/ 	.byte	0x00, 0x00, 0x00, 0x00


//--------------------- .nv.info._Z3dotPfS_S_     --------------------------
	.section	.nv.info._Z3dotPfS_S_,"",@"SHT_CUDA_INFO"
	.sectionflags	@""
	.align	4


	//----- nvinfo : EIATTR_CUDA_API_VERSION
	.align		4
        /*0000*/ 	.byte	0x04, 0x37
        /*0002*/ 	.short	(.L_7 - .L_6)
.L_6:
        /*0004*/ 	.word	0x00000082


	//----- nvinfo : EIATTR_KPARAM_INFO
	.align		4
.L_7:
        /*0008*/ 	.byte	0x04, 0x17
        /*000a*/ 	.short	(.L_9 - .L_8)
.L_8:
        /*000c*/ 	.word	0x00000000
        /*0010*/ 	.short	0x0002
        /*0012*/ 	.short	0x0010
        /*0014*/ 	.byte	0x00, 0xf5, 0x21, 0x00


	//----- nvinfo : EIATTR_KPARAM_INFO
	.align		4
.L_9:
        /*0018*/ 	.byte	0x04, 0x17
        /*001a*/ 	.short	(.L_11 - .L_10)
.L_10:
        /*001c*/ 	.word	0x00000000
        /*0020*/ 	.short	0x0001
        /*0022*/ 	.short	0x0008
        /*0024*/ 	.byte	0x00, 0xf5, 0x21, 0x00


	//----- nvinfo : EIATTR_KPARAM_INFO
	.align		4
.L_11:
        /*0028*/ 	.byte	0x04, 0x17
        /*002a*/ 	.short	(.L_13 - .L_12)
.L_12:
        /*002c*/ 	.word	0x00000000
        /*0030*/ 	.short	0x0000
        /*0032*/ 	.short	0x0000
        /*0034*/ 	.byte	0x00, 0xf5, 0x21, 0x00


	//----- nvinfo : EIATTR_SPARSE_MMA_MASK
	.align		4
.L_13:
        /*0038*/ 	.byte	0x03, 0x50
        /*003a*/ 	.short	0x0000


	//----- nvinfo : EIATTR_MAXREG_COUNT
	.align		4
        /*003c*/ 	.byte	0x03, 0x1b
        /*003e*/ 	.short	0x00ff


	//----- nvinfo : EIATTR_NUM_BARRIERS
	.align		4
        /*0040*/ 	.byte	0x02, 0x4c
        /*0042*/ 	.byte	0x01
	.zero		1


	//----- nvinfo : EIATTR_MERCURY_ISA_VERSION
	.align		4
        /*0044*/ 	.byte	0x03, 0x5f
        /*0046*/ 	.short	0x0101


	//----- nvinfo : EIATTR_VRC_CTA_INIT_COUNT
	.align		4
        /*0048*/ 	.byte	0x02, 0x4a
	.zero		1
	.zero		1


	//----- nvinfo : EIATTR_EXIT_INSTR_OFFSETS
	.align		4
        /*004c*/ 	.byte	0x04, 0x1c
        /*004e*/ 	.short	(.L_15 - .L_14)


	//   ....[0]....
.L_14:
        /*0050*/ 	.word	0x000002e0


	//   ....[1]....
        /*0054*/ 	.word	0x00000360


	//----- nvinfo : EIATTR_CRS_STACK_SIZE
	.align		4
.L_15:
        /*0058*/ 	.byte	0x04, 0x1e
        /*005a*/ 	.short	(.L_17 - .L_16)
.L_16:
        /*005c*/ 	.word	0x00000000


	//----- nvinfo : EIATTR_CBANK_PARAM_SIZE
	.align		4
.L_17:
        /*0060*/ 	.byte	0x03, 0x19
        /*0062*/ 	.short	0x0018


	//----- nvinfo : EIATTR_PARAM_CBANK
	.align		4
        /*0064*/ 	.byte	0x04, 0x0a
        /*0066*/ 	.short	(.L_19 - .L_18)
	.align		4
.L_18:
        /*0068*/ 	.word	index@(.nv.constant0._Z3dotPfS_S_)
        /*006c*/ 	.short	0x0380
        /*006e*/ 	.short	0x0018


	//----- nvinfo : EIATTR_SW_WAR
	.align		4
.L_19:
        /*0070*/ 	.byte	0x04, 0x36
        /*0072*/ 	.short	(.L_21 - .L_20)
.L_20:
        /*0074*/ 	.word	0x00000008
.L_21:


//--------------------- .nv.callgraph             --------------------------
	.section	.nv.callgraph,"",@"SHT_CUDA_CALLGRAPH"
	.align	4
	.sectionentsize	8
	.align		4
        /*0000*/ 	.word	0x00000000
	.align		4
        /*0004*/ 	.word	0xffffffff
	.align		4
        /*0008*/ 	.word	0x00000000
	.align		4
        /*000c*/ 	.word	0xfffffffe
	.align		4
        /*0010*/ 	.word	0x00000000
	.align		4
        /*0014*/ 	.word	0xfffffffd
	.align		4
        /*0018*/ 	.word	0x00000000
	.align		4
        /*001c*/ 	.word	0xfffffffc


//--------------------- .text._Z3dotPfS_S_        --------------------------
	.section	.text._Z3dotPfS_S_,"ax",@progbits
	.align	128
        .global         _Z3dotPfS_S_
        .type           _Z3dotPfS_S_,@function
        .size           _Z3dotPfS_S_,(.L_x_6 - _Z3dotPfS_S_)
        .other          _Z3dotPfS_S_,@"STO_CUDA_ENTRY STV_DEFAULT"
_Z3dotPfS_S_:
.text._Z3dotPfS_S_:
[----:B------:R-:W-:Y:S01]  /*0000*/  LDC R1, c[0x0][0x37c] ;  /* 0x0000df00ff017b82 */ /* 0x000fe20000000800 */
[----:B------:R-:W0:Y:S01]  /*0010*/  S2R R13, SR_TID.X ;  /* 0x00000000000d7919 */ /* 0x000e220000002100 */
[----:B------:R-:W1:Y:S01]  /*0020*/  LDCU UR4, c[0x0][0x360] ;  /* 0x00006c00ff0477ac */ /* 0x000e620008000800 */
[----:B------:R-:W-:Y:S01]  /*0030*/  BSSY.RECONVERGENT B0, `(.L_x_0) ;  /* 0x0000016000007945 */ /* 0x000fe20003800200 */
[----:B------:R-:W-:Y:S01]  /*0040*/  IMAD.MOV.U32 R11, RZ, RZ, RZ ;  /* 0x000000ffff0b7224 */ /* 0x000fe200078e00ff */
[----:B------:R-:W0:Y:S01]  /*0050*/  S2R R14, SR_CTAID.X ;  /* 0x00000000000e7919 */ /* 0x000e220000002500 */
[----:B------:R-:W2:Y:S01]  /*0060*/  LDCU.64 UR6, c[0x0][0x358] ;  /* 0x00006b00ff0677ac */ /* 0x000ea20008000a00 */
[----:B-1----:R-:W-:Y:S02]  /*0070*/  IMAD.U32 R10, RZ, RZ, UR4 ;  /* 0x00000004ff0a7e24 */ /* 0x002fe4000f8e00ff */
[----:B0-----:R-:W-:-:S05]  /*0080*/  IMAD R0, R14, UR4, R13 ;  /* 0x000000040e007c24 */ /* 0x001fca000f8e020d */
[----:B------:R-:W-:-:S13]  /*0090*/  ISETP.GT.AND P0, PT, R0, 0xbb7, PT ;  /* 0x00000bb70000780c */ /* 0x000fda0003f04270 */
[----:B--2---:R-:W-:Y:S05]  /*00a0*/  @P0 BRA `(.L_x_1) ;  /* 0x0000000000380947 */ /* 0x004fea0003800000 */
[----:B------:R-:W0:Y:S01]  /*00b0*/  LDC.64 R6, c[0x0][0x380] ;  /* 0x0000e000ff067b82 */ /* 0x000e220000000a00 */
[----:B------:R-:W1:Y:S01]  /*00c0*/  LDCU UR4, c[0x0][0x370] ;  /* 0x00006e00ff0477ac */ /* 0x000e620008000800 */
[----:B------:R-:W-:-:S06]  /*00d0*/  HFMA2 R11, -RZ, RZ, 0, 0 ;  /* 0x00000000ff0b7431 */ /* 0x000fcc00000001ff */
[----:B------:R-:W2:Y:S01]  /*00e0*/  LDC.64 R8, c[0x0][0x388] ;  /* 0x0000e200ff087b82 */ /* 0x000ea20000000a00 */
[----:B-1----:R-:W-:-:S07]  /*00f0*/  IMAD R15, R10, UR4, RZ ;  /* 0x000000040a0f7c24 */ /* 0x002fce000f8e02ff */
.L_x_2:
[----:B0-----:R-:W-:-:S04]  /*0100*/  IMAD.WIDE R2, R0, 0x4, R6 ;  /* 0x0000000400027825 */ /* 0x001fc800078e0206 */
[----:B--2---:R-:W-:Y:S02]  /*0110*/  IMAD.WIDE R4, R0, 0x4, R8 ;  /* 0x0000000400047825 */ /* 0x004fe400078e0208 */
[----:B------:R-:W2:Y:S04]  /*0120*/  LDG.E R2, desc[UR6][R2.64] ;  /* 0x0000000602027981 */ /* 0x000ea8000c1e1900 */
[----:B------:R-:W2:Y:S01]  /*0130*/  LDG.E R5, desc[UR6][R4.64] ;  /* 0x0000000604057981 */ /* 0x000ea2000c1e1900 */
[----:B------:R-:W-:-:S05]  /*0140*/  IMAD.IADD R0, R15, 0x1, R0 ;  /* 0x000000010f007824 */ /* 0x000fca00078e0200 */
[----:B------:R-:W-:Y:S01]  /*0150*/  ISETP.GE.AND P0, PT, R0, 0xbb8, PT ;  /* 0x00000bb80000780c */ /* 0x000fe20003f06270 */
[----:B--2---:R-:W-:-:S04]  /*0160*/  FADD R12, R2, R5 ;  /* 0x00000005020c7221 */ /* 0x004fc80000000000 */
[----:B------:R-:W-:-:S08]  /*0170*/  FADD R11, R12, R11 ;  /* 0x0000000b0c0b7221 */ /* 0x000fd00000000000 */
[----:B------:R-:W-:Y:S05]  /*0180*/  @!P0 BRA `(.L_x_2) ;  /* 0xfffffffc00dc8947 */ /* 0x000fea000383ffff */
.L_x_1:
[----:B------:R-:W-:Y:S05]  /*0190*/  BSYNC.RECONVERGENT B0 ;  /* 0x0000000000007941 */ /* 0x000fea0003800200 */
.L_x_0:
[----:B------:R-:W0:Y:S01]  /*01a0*/  S2UR UR5, SR_CgaCtaId ;  /* 0x00000000000579c3 */ /* 0x000e220000008800 */
[----:B------:R-:W-:Y:S01]  /*01b0*/  UMOV UR4, 0x400 ;  /* 0x0000040000047882 */ /* 0x000fe20000000000 */
[----:B------:R-:W-:Y:S02]  /*01c0*/  ISETP.GE.U32.AND P1, PT, R10, 0x2, PT ;  /* 0x000000020a00780c */ /* 0x000fe40003f26070 */
[----:B------:R-:W-:Y:S01]  /*01d0*/  ISETP.NE.AND P0, PT, R13, RZ, PT ;  /* 0x000000ff0d00720c */ /* 0x000fe20003f05270 */
[----:B0-----:R-:W-:-:S06]  /*01e0*/  ULEA UR4, UR5, UR4, 0x18 ;  /* 0x0000000405047291 */ /* 0x001fcc000f8ec0ff */
[----:B------:R-:W-:-:S05]  /*01f0*/  LEA R0, R13, UR4, 0x2 ;  /* 0x000000040d007c11 */ /* 0x000fca000f8e10ff */
[----:B------:R0:W-:Y:S01]  /*0200*/  STS [R0], R11 ;  /* 0x0000000b00007388 */ /* 0x0001e20000000800 */
[----:B------:R-:W-:Y:S06]  /*0210*/  BAR.SYNC.DEFER_BLOCKING 0x0 ;  /* 0x0000000000007b1d */ /* 0x000fec0000010000 */
[----:B------:R-:W-:Y:S05]  /*0220*/  @!P1 BRA `(.L_x_3) ;  /* 0x00000000002c9947 */ /* 0x000fea0003800000 */
.L_x_4:
[----:B------:R-:W-:-:S04]  /*0230*/  SHF.R.U32.HI R4, RZ, 0x1, R10 ;  /* 0x00000001ff047819 */ /* 0x000fc8000001160a */
[----:B------:R-:W-:-:S13]  /*0240*/  ISETP.GE.U32.AND P1, PT, R13, R4, PT ;  /* 0x000000040d00720c */ /* 0x000fda0003f26070 */
[----:B------:R-:W-:Y:S01]  /*0250*/  @!P1 LEA R2, R4, R0, 0x2 ;  /* 0x0000000004029211 */ /* 0x000fe200078e10ff */
[----:B------:R-:W-:Y:S05]  /*0260*/  @!P1 LDS R3, [R0] ;  /* 0x0000000000039984 */ /* 0x000fea0000000800 */
[----:B------:R-:W1:Y:S02]  /*0270*/  @!P1 LDS R2, [R2] ;  /* 0x0000000002029984 */ /* 0x000e640000000800 */
[----:B-1----:R-:W-:-:S05]  /*0280*/  @!P1 FADD R3, R2, R3 ;  /* 0x0000000302039221 */ /* 0x002fca0000000000 */
[----:B------:R1:W-:Y:S01]  /*0290*/  @!P1 STS [R0], R3 ;  /* 0x0000000300009388 */ /* 0x0003e20000000800 */
[----:B------:R-:W-:Y:S01]  /*02a0*/  BAR.SYNC.DEFER_BLOCKING 0x0 ;  /* 0x0000000000007b1d */ /* 0x000fe20000010000 */
[----:B------:R-:W-:Y:S02]  /*02b0*/  ISETP.GT.U32.AND P1, PT, R10, 0x3, PT ;  /* 0x000000030a00780c */ /* 0x000fe40003f24070 */
[----:B------:R-:W-:-:S11]  /*02c0*/  MOV R10, R4 ;  /* 0x00000004000a7202 */ /* 0x000fd60000000f00 */
[----:B-1----:R-:W-:Y:S05]  /*02d0*/  @P1 BRA `(.L_x_4) ;  /* 0xfffffffc00d41947 */ /* 0x002fea000383ffff */
.L_x_3:
[----:B------:R-:W-:Y:S05]  /*02e0*/  @P0 EXIT ;  /* 0x000000000000094d */ /* 0x000fea0003800000 */
[----:B------:R-:W1:Y:S01]  /*02f0*/  S2UR UR5, SR_CgaCtaId ;  /* 0x00000000000579c3 */ /* 0x000e620000008800 */
[----:B------:R-:W-:-:S07]  /*0300*/  UMOV UR4, 0x400 ;  /* 0x0000040000047882 */ /* 0x000fce0000000000 */
[----:B------:R-:W2:Y:S01]  /*0310*/  LDC.64 R2, c[0x0][0x390] ;  /* 0x0000e400ff027b82 */ /* 0x000ea20000000a00 */
[----:B-1----:R-:W-:Y:S01]  /*0320*/  ULEA UR4, UR5, UR4, 0x18 ;  /* 0x0000000405047291 */ /* 0x002fe2000f8ec0ff */
[----:B--2---:R-:W-:-:S08]  /*0330*/  IMAD.WIDE.U32 R2, R14, 0x4, R2 ;  /* 0x000000040e027825 */ /* 0x004fd000078e0002 */
[----:B------:R-:W1:Y:S04]  /*0340*/  LDS R5, [UR4] ;  /* 0x00000004ff057984 */ /* 0x000e680008000800 */
[----:B-1----:R-:W-:Y:S01]  /*0350*/  STG.E desc[UR6][R2.64], R5 ;  /* 0x0000000502007986 */ /* 0x002fe2000c101906 */
[----:B------:R-:W-:Y:S05]  /*0360*/  EXIT ;  /* 0x000000000000794d */ /* 0x000fea0003800000 */
.L_x_5:
[----:B------:R-:W-:-:S00]  /*0370*/  BRA `(.L_x_5) ;  /* 0xfffffffc00fc7947 */ /* 0x000fc0000383ffff */
[----:B------:R-:W-:-:S00]  /*0380*/  NOP ;  /* 0x0000000000007918 */ /* 0x000fc00000000000 */
[----:B------:R-:W-:-:S00]  /*0390*/  NOP ;  /* 0x0000000000007918 */ /* 0x000fc00000000000 */
[----:B------:R-:W-:-:S00]  /*03a0*/  NOP ;  /* 0x0000000000007918 */ /* 0x000fc00000000000 */
[----:B------:R-:W-:-:S00]  /*03b0*/  NOP ;  /* 0x0000000000007918 */ /* 0x000fc00000000000 */
[----:B------:R-:W-:-:S00]  /*03c0*/  NOP ;  /* 0x0000000000007918 */ /* 0x000fc00000000000 */
[----:B------:R-:W-:-:S00]  /*03d0*/  NOP ;  /* 0x0000000000007918 */ /* 0x000fc00000000000 */
[----:B------:R-:W-:-:S00]  /*03e0*/  NOP ;  /* 0x0000000000007918 */ /* 0x000fc00000000000 */
[----:B------:R-:W-:-:S00]  /*03f0*/  NOP ;  /* 0x0000000000007918 */ /* 0x000fc00000000000 */
.L_x_6:


//--------------------- .nv.shared._Z3dotPfS_S_   --------------------------
	.section	.nv.shared._Z3dotPfS_S_,"aw",@nobits
	.sectionflags	@""
	.align	4
.nv.shared._Z3dotPfS_S_:
	.zero		5120


//--------------------- .nv.shared.reserved.0     --------------------------
	.section	.nv.shared.reserved.0,"aw",@nobits
	.weak		__nv_reservedSMEM_offset_0_alias
	.size		__nv_reservedSMEM_offset_0_alias, 0, 64
	.other		__nv_reservedSMEM_offset_0_alias,@"STO_CUDA_RESERVED_SHARED STV_DEFAULT"
__nv_reservedSMEM_offset_0_alias:
	.zero		0
	.zero		64


//--------------------- .nv.constant0._Z3dotPfS_S_ --------------------------
	.section	.nv.constant0._Z3dotPfS_S_,"a",@progbits
	.sectionflags	@""
	.align	4
.nv.constant0._Z3dotPfS_S_:
	.zero		920


//--------------------- SYMBOLS --------------------------

	.type		.nv.reservedSmem.offset0,@object
	.size		.nv.reservedSmem.offset0,0x4
	.type		.nv.reservedSmem.cap,@object
	.size		.nv.reservedSmem.cap,0x4
